	.headerflags	@"EF_CUDA_TEXMODE_UNIFIED EF_CUDA_64BIT_ADDRESS EF_CUDA_ACCELERATORS EF_CUDA_SM90 EF_CUDA_VIRTUAL_SM(EF_CUDA_SM90)"
	.elftype	@"ET_EXEC"


//--------------------- .nv.info                  --------------------------
	.section	.nv.info,"",@"SHT_CUDA_INFO"
	.align	4


	//----- nvinfo : EIATTR_REGCOUNT
	.align		4
        /*0000*/ 	.byte	0x04, 0x2f
        /*0002*/ 	.short	(.L_1 - .L_0)
	.align		4
.L_0:
        /*0004*/ 	.word	index@(triton_poi_fused_convolution_leaky_relu_10)
        /*0008*/ 	.word	0x0000000c


	//----- nvinfo : EIATTR_MIN_STACK_SIZE
	.align		4
.L_1:
        /*000c*/ 	.byte	0x04, 0x12
        /*000e*/ 	.short	(.L_3 - .L_2)
	.align		4
.L_2:
        /*0010*/ 	.word	index@(triton_poi_fused_convolution_leaky_relu_10)
        /*0014*/ 	.word	0x00000000


	//----- nvinfo : EIATTR_FRAME_SIZE
	.align		4
.L_3:
        /*0018*/ 	.byte	0x04, 0x11
        /*001a*/ 	.short	(.L_5 - .L_4)
	.align		4
.L_4:
        /*001c*/ 	.word	index@(triton_poi_fused_convolution_leaky_relu_10)
        /*0020*/ 	.word	0x00000000


	//----- nvinfo : EIATTR_MIN_STACK_SIZE
	.align		4
.L_5:
        /*0024*/ 	.byte	0x04, 0x12
        /*0026*/ 	.short	(.L_7 - .L_6)
	.align		4
.L_6:
        /*0028*/ 	.word	index@(triton_poi_fused_convolution_leaky_relu_10)
        /*002c*/ 	.word	0x00000000
.L_7:


//--------------------- .nv.info.triton_poi_fused_convolution_leaky_relu_10 --------------------------
	.section	.nv.info.triton_poi_fused_convolution_leaky_relu_10,"",@"SHT_CUDA_INFO"
	.sectionflags	@""
	.align	4


	//----- nvinfo : EIATTR_CUDA_API_VERSION
	.align		4
        /*0000*/ 	.byte	0x04, 0x37
        /*0002*/ 	.short	(.L_9 - .L_8)
.L_8:
        /*0004*/ 	.word	0x0000007c


	//----- nvinfo : EIATTR_KPARAM_INFO
	.align		4
.L_9:
        /*0008*/ 	.byte	0x04, 0x17
        /*000a*/ 	.short	(.L_11 - .L_10)
.L_10:
        /*000c*/ 	.word	0x00000000
        /*0010*/ 	.short	0x0002
        /*0012*/ 	.short	0x0010
        /*0014*/ 	.byte	0x00, 0xf0, 0x11, 0x00


	//----- nvinfo : EIATTR_KPARAM_INFO
	.align		4
.L_11:
        /*0018*/ 	.byte	0x04, 0x17
        /*001a*/ 	.short	(.L_13 - .L_12)
.L_12:
        /*001c*/ 	.word	0x00000000
        /*0020*/ 	.short	0x0001
        /*0022*/ 	.short	0x0008
        /*0024*/ 	.byte	0x00, 0xf4, 0x21, 0x00


	//----- nvinfo : EIATTR_KPARAM_INFO
	.align		4
.L_13:
        /*0028*/ 	.byte	0x04, 0x17
        /*002a*/ 	.short	(.L_15 - .L_14)
.L_14:
        /*002c*/ 	.word	0x00000000
        /*0030*/ 	.short	0x0000
        /*0032*/ 	.short	0x0000
        /*0034*/ 	.byte	0x00, 0xf4, 0x21, 0x00


	//----- nvinfo : EIATTR_SPARSE_MMA_MASK
	.align		4
.L_15:
        /*0038*/ 	.byte	0x03, 0x50
        /*003a*/ 	.short	0x0000


	//----- nvinfo : EIATTR_MAXREG_COUNT
	.align		4
        /*003c*/ 	.byte	0x03, 0x1b
        /*003e*/ 	.short	0x00ff


	//----- nvinfo : EIATTR_EXIT_INSTR_OFFSETS
	.align		4
        /*0040*/ 	.byte	0x04, 0x1c
        /*0042*/ 	.short	(.L_17 - .L_16)


	//   ....[0]....
.L_16:
        /*0044*/ 	.word	0x000001c0


	//----- nvinfo : EIATTR_REQNTID
	.align		4
.L_17:
        /*0048*/ 	.byte	0x04, 0x10
        /*004a*/ 	.short	(.L_19 - .L_18)
.L_18:
        /*004c*/ 	.word	0x00000080
        /*0050*/ 	.word	0x00000001
        /*0054*/ 	.word	0x00000001


	//----- nvinfo : EIATTR_CBANK_PARAM_SIZE
	.align		4
.L_19:
        /*0058*/ 	.byte	0x03, 0x19
        /*005a*/ 	.short	0x0014


	//----- nvinfo : EIATTR_PARAM_CBANK
	.align		4
        /*005c*/ 	.byte	0x04, 0x0a
        /*005e*/ 	.short	(.L_21 - .L_20)
	.align		4
.L_20:
        /*0060*/ 	.word	index@(.nv.constant0.triton_poi_fused_convolution_leaky_relu_10)
        /*0064*/ 	.short	0x0210
        /*0066*/ 	.short	0x0014


	//----- nvinfo : EIATTR_SW_WAR
	.align		4
.L_21:
        /*0068*/ 	.byte	0x04, 0x36
        /*006a*/ 	.short	(.L_23 - .L_22)
.L_22:
        /*006c*/ 	.word	0x00000008
.L_23:


//--------------------- .nv.callgraph             --------------------------
	.section	.nv.callgraph,"",@"SHT_CUDA_CALLGRAPH"
	.align	4
	.sectionentsize	8
	.align		4
        /*0000*/ 	.word	0x00000000
	.align		4
        /*0004*/ 	.word	0xffffffff
	.align		4
        /*0008*/ 	.word	0x00000000
	.align		4
        /*000c*/ 	.word	0xfffffffe
	.align		4
        /*0010*/ 	.word	0x00000000
	.align		4
        /*0014*/ 	.word	0xfffffffd
	.align		4
        /*0018*/ 	.word	0x00000000
	.align		4
        /*001c*/ 	.word	0xfffffffc


//--------------------- .text.triton_poi_fused_convolution_leaky_relu_10 --------------------------
	.section	.text.triton_poi_fused_convolution_leaky_relu_10,"ax",@progbits
	.align	128
        .global         triton_poi_fused_convolution_leaky_relu_10
        .type           triton_poi_fused_convolution_leaky_relu_10,@function
        .size           triton_poi_fused_convolution_leaky_relu_10,(.L_x_1 - triton_poi_fused_convolution_leaky_relu_10)
        .other          triton_poi_fused_convolution_leaky_relu_10,@"STO_CUDA_ENTRY STV_DEFAULT"
triton_poi_fused_convolution_leaky_relu_10:
.text.triton_poi_fused_convolution_leaky_relu_10:
[----:B------:R-:W-:Y:S01]  /*0000*/  LDC R1, c[0x0][0x28] ;  /* 0x00000a00ff017b82 */ /* 0x000fe20000000800 */
[----:B------:R-:W1:Y:S07]  /*0010*/  S2R R0, SR_TID.X ;  /* 0x0000000000007919 */ /* 0x000e6e0000002100 */
[----:B------:R-:W2:Y:S01]  /*0020*/  LDC.64 R4, c[0x0][0x218] ;  /* 0x00008600ff047b82 */ /* 0x000ea20000000a00 */
[----:B------:R-:W-:Y:S01]  /*0030*/  ULDC.64 UR4, c[0x0][0x208] ;  /* 0x0000820000047ab9 */ /* 0x000fe20000000a00 */
[----:B------:R-:W3:Y:S06]  /*0040*/  S2R R7, SR_CTAID.X ;  /* 0x0000000000077919 */ /* 0x000eec0000002500 */
[----:B------:R-:W4:Y:S01]  /*0050*/  LDC.64 R2, c[0x0][0x210] ;  /* 0x00008400ff027b82 */ /* 0x000f220000000a00 */
[----:B-1----:R-:W-:Y:S01]  /*0060*/  IMAD.SHL.U32 R0, R0, 0x2, RZ ;  /* 0x0000000200007824 */ /* 0x002fe200078e00ff */
[----:B---3--:R-:W-:-:S04]  /*0070*/  SHF.R.S32.HI R6, RZ, 0x17, R7 ;  /* 0x00000017ff067819 */ /* 0x008fc80000011407 */
[----:B------:R-:W-:Y:S02]  /*0080*/  LOP3.LUT R0, R0, 0xfe, RZ, 0xc0, !PT ;  /* 0x000000fe00007812 */ /* 0x000fe400078ec0ff */
[----:B------:R-:W-:-:S03]  /*0090*/  SGXT R6, R6, 0x1 ;  /* 0x000000010606781a */ /* 0x000fc60000000200 */
[----:B------:R-:W-:-:S04]  /*00a0*/  IMAD R7, R7, 0x100, R0 ;  /* 0x0000010007077824 */ /* 0x000fc800078e0200 */
[----:B----4-:R-:W-:Y:S01]  /*00b0*/  IMAD.WIDE R2, R7, 0x4, R2 ;  /* 0x0000000407027825 */ /* 0x010fe200078e0202 */
[----:B------:R-:W-:-:S04]  /*00c0*/  LEA.HI R6, R6, R7, RZ, 0x6 ;  /* 0x0000000706067211 */ /* 0x000fc800078f30ff */
[--C-:B------:R-:W-:Y:S02]  /*00d0*/  SHF.R.S32.HI R0, RZ, 0x6, R6.reuse ;  /* 0x00000006ff007819 */ /* 0x100fe40000011406 */
[----:B------:R-:W-:Y:S02]  /*00e0*/  SHF.R.S32.HI R9, RZ, 0x1f, R6 ;  /* 0x0000001fff097819 */ /* 0x000fe40000011406 */
[----:B------:R-:W3:Y:S02]  /*00f0*/  LDG.E.64 R6, desc[UR4][R2.64] ;  /* 0x0000000402067981 */ /* 0x000ee4000c1e1b00 */
[----:B------:R-:W-:-:S04]  /*0100*/  LEA.HI R9, R9, R0, RZ, 0x8 ;  /* 0x0000000009097211 */ /* 0x000fc800078f40ff */
[----:B------:R-:W-:-:S05]  /*0110*/  LOP3.LUT R9, R9, 0xffffff00, RZ, 0xc0, !PT ;  /* 0xffffff0009097812 */ /* 0x000fca00078ec0ff */
[----:B------:R-:W-:-:S04]  /*0120*/  IMAD.IADD R9, R0, 0x1, -R9 ;  /* 0x0000000100097824 */ /* 0x000fc800078e0a09 */
[----:B--2---:R-:W-:-:S06]  /*0130*/  IMAD.WIDE R4, R9, 0x4, R4 ;  /* 0x0000000409047825 */ /* 0x004fcc00078e0204 */
[----:B------:R-:W3:Y:S02]  /*0140*/  LDG.E.EL R4, desc[UR4][R4.64] ;  /* 0x0000000404047981 */ /* 0x000ee4000c2e1900 */
[CC--:B---3--:R-:W-:Y:S02]  /*0150*/  FSETP.GT.AND P0, PT, R6.reuse, -R4.reuse, PT ;  /* 0x800000040600720b */ /* 0x0c8fe40003f04000 */
[C---:B------:R-:W-:Y:S01]  /*0160*/  FSETP.GT.AND P1, PT, R7.reuse, -R4, PT ;  /* 0x800000040700720b */ /* 0x040fe20003f24000 */
[--C-:B------:R-:W-:Y:S01]  /*0170*/  FADD R6, R6, R4.reuse ;  /* 0x0000000406067221 */ /* 0x100fe20000000000 */
[----:B------:R-:W-:-:S09]  /*0180*/  FADD R7, R7, R4 ;  /* 0x0000000407077221 */ /* 0x000fd20000000000 */
[----:B------:R-:W-:Y:S02]  /*0190*/  @!P0 FMUL R6, R6, 0.0099999997764825820923 ;  /* 0x3c23d70a06068820 */ /* 0x000fe40000400000 */
[----:B------:R-:W-:-:S05]  /*01a0*/  @!P1 FMUL R7, R7, 0.0099999997764825820923 ;  /* 0x3c23d70a07079820 */ /* 0x000fca0000400000 */
[----:B------:R-:W-:Y:S01]  /*01b0*/  STG.E.64 desc[UR4][R2.64], R6 ;  /* 0x0000000602007986 */ /* 0x000fe2000c101b04 */
[----:B------:R-:W-:Y:S05]  /*01c0*/  EXIT ;  /* 0x000000000000794d */ /* 0x000fea0003800000 */
.L_x_0:
[----:B------:R-:W-:-:S00]  /*01d0*/  BRA `(.L_x_0) ;  /* 0xfffffffc00fc7947 */ /* 0x000fc0000383ffff */
[----:B------:R-:W-:-:S00]  /*01e0*/  NOP ;  /* 0x0000000000007918 */ /* 0x000fc00000000000 */
        /* <DEDUP_REMOVED lines=9> */
.L_x_1:


//--------------------- .nv.constant0.triton_poi_fused_convolution_leaky_relu_10 --------------------------
	.section	.nv.constant0.triton_poi_fused_convolution_leaky_relu_10,"a",@progbits
	.sectionflags	@""
	.align	4
.nv.constant0.triton_poi_fused_convolution_leaky_relu_10:
	.zero		548
